	.headerflags	@"EF_CUDA_TEXMODE_UNIFIED EF_CUDA_64BIT_ADDRESS EF_CUDA_ACCELERATORS EF_CUDA_SM90 EF_CUDA_VIRTUAL_SM(EF_CUDA_SM90)"
	.elftype	@"ET_EXEC"


//--------------------- .nv.info                  --------------------------
	.section	.nv.info,"",@"SHT_CUDA_INFO"
	.align	4


	//----- nvinfo : EIATTR_REGCOUNT
	.align		4
        /*0000*/ 	.byte	0x04, 0x2f
        /*0002*/ 	.short	(.L_1 - .L_0)
	.align		4
.L_0:
        /*0004*/ 	.word	index@(triton_poi_fused_convolution_20)
        /*0008*/ 	.word	0x00000011


	//----- nvinfo : EIATTR_MIN_STACK_SIZE
	.align		4
.L_1:
        /*000c*/ 	.byte	0x04, 0x12
        /*000e*/ 	.short	(.L_3 - .L_2)
	.align		4
.L_2:
        /*0010*/ 	.word	index@(triton_poi_fused_convolution_20)
        /*0014*/ 	.word	0x00000000


	//----- nvinfo : EIATTR_FRAME_SIZE
	.align		4
.L_3:
        /*0018*/ 	.byte	0x04, 0x11
        /*001a*/ 	.short	(.L_5 - .L_4)
	.align		4
.L_4:
        /*001c*/ 	.word	index@(triton_poi_fused_convolution_20)
        /*0020*/ 	.word	0x00000000


	//----- nvinfo : EIATTR_MIN_STACK_SIZE
	.align		4
.L_5:
        /*0024*/ 	.byte	0x04, 0x12
        /*0026*/ 	.short	(.L_7 - .L_6)
	.align		4
.L_6:
        /*0028*/ 	.word	index@(triton_poi_fused_convolution_20)
        /*002c*/ 	.word	0x00000000
.L_7:


//--------------------- .nv.info.triton_poi_fused_convolution_20 --------------------------
	.section	.nv.info.triton_poi_fused_convolution_20,"",@"SHT_CUDA_INFO"
	.sectionflags	@""
	.align	4


	//----- nvinfo : EIATTR_CUDA_API_VERSION
	.align		4
        /*0000*/ 	.byte	0x04, 0x37
        /*0002*/ 	.short	(.L_9 - .L_8)
.L_8:
        /*0004*/ 	.word	0x0000007c


	//----- nvinfo : EIATTR_KPARAM_INFO
	.align		4
.L_9:
        /*0008*/ 	.byte	0x04, 0x17
        /*000a*/ 	.short	(.L_11 - .L_10)
.L_10:
        /*000c*/ 	.word	0x00000000
        /*0010*/ 	.short	0x0004
        /*0012*/ 	.short	0x001c
        /*0014*/ 	.byte	0x00, 0xf0, 0x11, 0x00


	//----- nvinfo : EIATTR_KPARAM_INFO
	.align		4
.L_11:
        /*0018*/ 	.byte	0x04, 0x17
        /*001a*/ 	.short	(.L_13 - .L_12)
.L_12:
        /*001c*/ 	.word	0x00000000
        /*0020*/ 	.short	0x0003
        /*0022*/ 	.short	0x0018
        /*0024*/ 	.byte	0x00, 0xf0, 0x11, 0x00


	//----- nvinfo : EIATTR_KPARAM_INFO
	.align		4
.L_13:
        /*0028*/ 	.byte	0x04, 0x17
        /*002a*/ 	.short	(.L_15 - .L_14)
.L_14:
        /*002c*/ 	.word	0x00000000
        /*0030*/ 	.short	0x0002
        /*0032*/ 	.short	0x0010
        /*0034*/ 	.byte	0x00, 0xf4, 0x21, 0x00


	//----- nvinfo : EIATTR_KPARAM_INFO
	.align		4
.L_15:
        /*0038*/ 	.byte	0x04, 0x17
        /*003a*/ 	.short	(.L_17 - .L_16)
.L_16:
        /*003c*/ 	.word	0x00000000
        /*0040*/ 	.short	0x0001
        /*0042*/ 	.short	0x0008
        /*0044*/ 	.byte	0x00, 0xf4, 0x21, 0x00


	//----- nvinfo : EIATTR_KPARAM_INFO
	.align		4
.L_17:
        /*0048*/ 	.byte	0x04, 0x17
        /*004a*/ 	.short	(.L_19 - .L_18)
.L_18:
        /*004c*/ 	.word	0x00000000
        /*0050*/ 	.short	0x0000
        /*0052*/ 	.short	0x0000
        /*0054*/ 	.byte	0x00, 0xf4, 0x21, 0x00


	//----- nvinfo : EIATTR_SPARSE_MMA_MASK
	.align		4
.L_19:
        /*0058*/ 	.byte	0x03, 0x50
        /*005a*/ 	.short	0x0000


	//----- nvinfo : EIATTR_MAXREG_COUNT
	.align		4
        /*005c*/ 	.byte	0x03, 0x1b
        /*005e*/ 	.short	0x00ff


	//----- nvinfo : EIATTR_EXIT_INSTR_OFFSETS
	.align		4
        /*0060*/ 	.byte	0x04, 0x1c
        /*0062*/ 	.short	(.L_21 - .L_20)


	//   ....[0]....
.L_20:
        /*0064*/ 	.word	0x000002b0


	//   ....[1]....
        /*0068*/ 	.word	0x000002d0


	//----- nvinfo : EIATTR_REQNTID
	.align		4
.L_21:
        /*006c*/ 	.byte	0x04, 0x10
        /*006e*/ 	.short	(.L_23 - .L_22)
.L_22:
        /*0070*/ 	.word	0x00000080
        /*0074*/ 	.word	0x00000001
        /*0078*/ 	.word	0x00000001


	//----- nvinfo : EIATTR_CBANK_PARAM_SIZE
	.align		4
.L_23:
        /*007c*/ 	.byte	0x03, 0x19
        /*007e*/ 	.short	0x0020


	//----- nvinfo : EIATTR_PARAM_CBANK
	.align		4
        /*0080*/ 	.byte	0x04, 0x0a
        /*0082*/ 	.short	(.L_25 - .L_24)
	.align		4
.L_24:
        /*0084*/ 	.word	index@(.nv.constant0.triton_poi_fused_convolution_20)
        /*0088*/ 	.short	0x0210
        /*008a*/ 	.short	0x0020


	//----- nvinfo : EIATTR_SW_WAR
	.align		4
.L_25:
        /*008c*/ 	.byte	0x04, 0x36
        /*008e*/ 	.short	(.L_27 - .L_26)
.L_26:
        /*0090*/ 	.word	0x00000008
.L_27:


//--------------------- .nv.callgraph             --------------------------
	.section	.nv.callgraph,"",@"SHT_CUDA_CALLGRAPH"
	.align	4
	.sectionentsize	8
	.align		4
        /*0000*/ 	.word	0x00000000
	.align		4
        /*0004*/ 	.word	0xffffffff
	.align		4
        /*0008*/ 	.word	0x00000000
	.align		4
        /*000c*/ 	.word	0xfffffffe
	.align		4
        /*0010*/ 	.word	0x00000000
	.align		4
        /*0014*/ 	.word	0xfffffffd
	.align		4
        /*0018*/ 	.word	0x00000000
	.align		4
        /*001c*/ 	.word	0xfffffffc


//--------------------- .text.triton_poi_fused_convolution_20 --------------------------
	.section	.text.triton_poi_fused_convolution_20,"ax",@progbits
	.sectionflags	@"SHF_BARRIERS=1"
	.align	128
        .global         triton_poi_fused_convolution_20
        .type           triton_poi_fused_convolution_20,@function
        .size           triton_poi_fused_convolution_20,(.L_x_1 - triton_poi_fused_convolution_20)
        .other          triton_poi_fused_convolution_20,@"STO_CUDA_ENTRY STV_DEFAULT"
triton_poi_fused_convolution_20:
.text.triton_poi_fused_convolution_20:
[----:B------:R-:W0:Y:S02]  /*0000*/  LDC R1, c[0x0][0x28] ;  /* 0x00000a00ff017b82 */ /* 0x000e240000000800 */
[----:B------:R-:W1:Y:S01]  /*0010*/  S2R R9, SR_TID.X ;  /* 0x0000000000097919 */ /* 0x000e620000002100 */
[----:B------:R-:W2:Y:S01]  /*0020*/  LDC.64 R4, c[0x0][0x210] ;  /* 0x00008400ff047b82 */ /* 0x000ea20000000a00 */
[----:B------:R-:W-:Y:S01]  /*0030*/  IMAD.MOV.U32 R10, RZ, RZ, RZ ;  /* 0x000000ffff0a7224 */ /* 0x000fe200078e00ff */
[----:B------:R-:W-:Y:S01]  /*0040*/  ULDC.64 UR6, c[0x0][0x208] ;  /* 0x0000820000067ab9 */ /* 0x000fe20000000a00 */
[----:B------:R-:W3:Y:S01]  /*0050*/  S2R R8, SR_CTAID.Y ;  /* 0x0000000000087919 */ /* 0x000ee20000002600 */
[----:B------:R-:W-:Y:S01]  /*0060*/  IMAD.MOV.U32 R12, RZ, RZ, RZ ;  /* 0x000000ffff0c7224 */ /* 0x000fe200078e00ff */
[----:B------:R-:W4:Y:S01]  /*0070*/  S2R R0, SR_CTAID.X ;  /* 0x0000000000007919 */ /* 0x000f220000002500 */
[----:B-1----:R-:W-:-:S04]  /*0080*/  LOP3.LUT R6, R9, 0x7f, RZ, 0xc0, !PT ;  /* 0x0000007f09067812 */ /* 0x002fc800078ec0ff */
[----:B---3--:R-:W-:Y:S02]  /*0090*/  PRMT R3, R6, 0x6540, R8 ;  /* 0x0000654006037816 */ /* 0x008fe40000000008 */
[----:B----4-:R-:W-:-:S03]  /*00a0*/  ISETP.GE.AND P0, PT, R0, 0x10, PT ;  /* 0x000000100000780c */ /* 0x010fc60003f06270 */
[----:B------:R-:W-:-:S04]  /*00b0*/  IMAD R3, R3, 0x10, R0 ;  /* 0x0000001003037824 */ /* 0x000fc800078e0200 */
[C---:B------:R-:W-:Y:S02]  /*00c0*/  VIADD R7, R3.reuse, 0x800 ;  /* 0x0000080003077836 */ /* 0x040fe40000000000 */
[----:B--2---:R-:W-:-:S04]  /*00d0*/  IMAD.WIDE R2, R3, 0x4, R4 ;  /* 0x0000000403027825 */ /* 0x004fc800078e0204 */
[----:B------:R-:W-:Y:S01]  /*00e0*/  IMAD.WIDE R4, R7, 0x4, R4 ;  /* 0x0000000407047825 */ /* 0x000fe200078e0204 */
[----:B------:R-:W2:Y:S04]  /*00f0*/  @!P0 LDG.E.EL R10, desc[UR6][R2.64] ;  /* 0x00000006020a8981 */ /* 0x000ea8000c2e1900 */
[----:B------:R1:W3:Y:S01]  /*0100*/  @!P0 LDG.E.EL R12, desc[UR6][R4.64] ;  /* 0x00000006040c8981 */ /* 0x0002e2000c2e1900 */
[----:B------:R-:W4:Y:S01]  /*0110*/  S2UR UR5, SR_CgaCtaId ;  /* 0x00000000000579c3 */ /* 0x000f220000008800 */
[----:B------:R-:W-:Y:S01]  /*0120*/  UMOV UR4, 0x400 ;  /* 0x0000040000047882 */ /* 0x000fe20000000000 */
[----:B------:R-:W-:Y:S02]  /*0130*/  SHF.L.U32 R7, R9, 0x1, RZ ;  /* 0x0000000109077819 */ /* 0x000fe400000006ff */
[----:B------:R-:W-:-:S02]  /*0140*/  SHF.R.S32.HI R9, RZ, 0x17, R8 ;  /* 0x00000017ff097819 */ /* 0x000fc40000011408 */
[----:B------:R-:W-:Y:S02]  /*0150*/  LOP3.LUT R7, R7, 0xfe, RZ, 0xc0, !PT ;  /* 0x000000fe07077812 */ /* 0x000fe400078ec0ff */
[----:B------:R-:W-:Y:S01]  /*0160*/  SGXT R9, R9, 0x1 ;  /* 0x000000010909781a */ /* 0x000fe20000000200 */
[----:B-1----:R-:W1:Y:S01]  /*0170*/  LDC.64 R4, c[0x0][0x218] ;  /* 0x00008600ff047b82 */ /* 0x002e620000000a00 */
[----:B------:R-:W-:-:S04]  /*0180*/  PRMT R8, R7, 0x6540, R8 ;  /* 0x0000654007087816 */ /* 0x000fc80000000008 */
[----:B------:R-:W-:-:S04]  /*0190*/  LEA.HI R9, R9, R8, RZ, 0x8 ;  /* 0x0000000809097211 */ /* 0x000fc800078f40ff */
[C---:B------:R-:W-:Y:S01]  /*01a0*/  LOP3.LUT R11, R9.reuse, 0xffffff00, RZ, 0xc0, !PT ;  /* 0xffffff00090b7812 */ /* 0x040fe200078ec0ff */
[----:B------:R-:W-:-:S04]  /*01b0*/  IMAD.SHL.U32 R9, R9, 0x10, RZ ;  /* 0x0000001009097824 */ /* 0x000fc800078e00ff */
[----:B------:R-:W-:Y:S01]  /*01c0*/  IMAD.IADD R11, R8, 0x1, -R11 ;  /* 0x00000001080b7824 */ /* 0x000fe200078e0a0b */
[----:B----4-:R-:W-:-:S04]  /*01d0*/  UPRMT UR4, UR5, 0x654, UR4 ;  /* 0x0000065405047896 */ /* 0x010fc80008000004 */
[----:B------:R-:W-:Y:S02]  /*01e0*/  LEA R11, R0, R11, 0x8 ;  /* 0x0000000b000b7211 */ /* 0x000fe400078e40ff */
[----:B------:R-:W-:Y:S02]  /*01f0*/  LEA R13, R6, UR4, 0x2 ;  /* 0x00000004060d7c11 */ /* 0x000fe4000f8e10ff */
[----:B------:R-:W-:Y:S02]  /*0200*/  LEA R14, R7, UR4, 0x2 ;  /* 0x00000004070e7c11 */ /* 0x000fe4000f8e10ff */
[----:B------:R-:W4:Y:S01]  /*0210*/  LDC.64 R6, c[0x0][0x220] ;  /* 0x00008800ff067b82 */ /* 0x000f220000000a00 */
[----:B------:R-:W-:-:S05]  /*0220*/  LOP3.LUT R0, R9, 0xfffff000, RZ, 0xc0, !PT ;  /* 0xfffff00009007812 */ /* 0x000fca00078ec0ff */
[----:B------:R-:W-:-:S04]  /*0230*/  IMAD.IADD R11, R11, 0x1, R0 ;  /* 0x000000010b0b7824 */ /* 0x000fc800078e0200 */
[----:B-1----:R-:W-:-:S04]  /*0240*/  IMAD.WIDE R4, R11, 0x4, R4 ;  /* 0x000000040b047825 */ /* 0x002fc800078e0204 */
[----:B----4-:R-:W-:Y:S01]  /*0250*/  IMAD.WIDE R6, R11, 0x4, R6 ;  /* 0x000000040b067825 */ /* 0x010fe200078e0206 */
[----:B--2---:R-:W-:Y:S04]  /*0260*/  STS [R13], R10 ;  /* 0x0000000a0d007388 */ /* 0x004fe80000000800 */
[----:B---3--:R-:W-:Y:S01]  /*0270*/  STS [R13+0x200], R12 ;  /* 0x0002000c0d007388 */ /* 0x008fe20000000800 */
[----:B------:R-:W-:Y:S06]  /*0280*/  BAR.SYNC.DEFER_BLOCKING 0x0 ;  /* 0x0000000000007b1d */ /* 0x000fec0000010000 */
[----:B------:R-:W1:Y:S04]  /*0290*/  LDS.64 R2, [R14] ;  /* 0x000000000e027984 */ /* 0x000e680000000a00 */
[----:B-1----:R1:W-:Y:S01]  /*02a0*/  @!P0 STG.E.64 desc[UR6][R4.64], R2 ;  /* 0x0000000204008986 */ /* 0x0023e2000c101b06 */
[----:B------:R-:W-:Y:S05]  /*02b0*/  @P0 EXIT ;  /* 0x000000000000094d */ /* 0x000fea0003800000 */
[----:B------:R-:W-:Y:S01]  /*02c0*/  STG.E.64 desc[UR6][R6.64], R2 ;  /* 0x0000000206007986 */ /* 0x000fe2000c101b06 */
[----:B------:R-:W-:Y:S05]  /*02d0*/  EXIT ;  /* 0x000000000000794d */ /* 0x000fea0003800000 */
.L_x_0:
[----:B------:R-:W-:-:S00]  /*02e0*/  BRA `(.L_x_0) ;  /* 0xfffffffc00fc7947 */ /* 0x000fc0000383ffff */
[----:B------:R-:W-:-:S00]  /*02f0*/  NOP ;  /* 0x0000000000007918 */ /* 0x000fc00000000000 */
        /* <DEDUP_REMOVED lines=8> */
.L_x_1:


//--------------------- .nv.shared.triton_poi_fused_convolution_20 --------------------------
	.section	.nv.shared.triton_poi_fused_convolution_20,"aw",@nobits
	.sectionflags	@""
	.align	16
	.zero		1024


//--------------------- .nv.constant0.triton_poi_fused_convolution_20 --------------------------
	.section	.nv.constant0.triton_poi_fused_convolution_20,"a",@progbits
	.sectionflags	@""
	.align	4
.nv.constant0.triton_poi_fused_convolution_20:
	.zero		560
